//
// Generated by NVIDIA NVVM Compiler
//
// Compiler Build ID: CL-36424714
// Cuda compilation tools, release 13.0, V13.0.88
// Based on NVVM 20.0.0
//

.version 9.0
.target sm_100
.address_size 64

	// .globl	_Z10playKernelPhS_i

.visible .entry _Z10playKernelPhS_i(
	.param .u64 .ptr .align 1 _Z10playKernelPhS_i_param_0,
	.param .u64 .ptr .align 1 _Z10playKernelPhS_i_param_1,
	.param .u32 _Z10playKernelPhS_i_param_2
)
{
	.reg .pred 	%p<19>;
	.reg .b16 	%rs<5>;
	.reg .b32 	%r<146>;
	.reg .b64 	%rd<55>;

	ld.param.u64 	%rd5, [_Z10playKernelPhS_i_param_0];
	ld.param.u64 	%rd6, [_Z10playKernelPhS_i_param_1];
	ld.param.u32 	%r46, [_Z10playKernelPhS_i_param_2];
	cvta.to.global.u64 	%rd1, %rd6;
	cvta.to.global.u64 	%rd2, %rd5;
	mov.u32 	%r47, %ctaid.x;
	mov.u32 	%r48, %ctaid.y;
	mov.u32 	%r49, %tid.x;
	mov.u32 	%r50, %tid.y;
	mov.u32 	%r51, %ntid.y;
	mad.lo.s32 	%r1, %r48, %r51, %r50;
	mov.u32 	%r52, %ntid.x;
	mad.lo.s32 	%r2, %r47, %r52, %r49;
	max.s32 	%r53, %r1, %r2;
	setp.ge.s32 	%p1, %r53, %r46;
	@%p1 bra 	$L__BB0_23;
	setp.gt.s32 	%p2, %r2, 0;
	selp.s32 	%r55, -1, 0, %p2;
	add.s32 	%r131, %r2, %r55;
	add.s32 	%r56, %r2, 1;
	setp.lt.s32 	%p3, %r56, %r46;
	selp.u32 	%r57, 1, 0, %p3;
	add.s32 	%r58, %r2, %r57;
	setp.ne.s32 	%p4, %r1, 0;
	selp.s32 	%r59, -1, 0, %p4;
	add.s32 	%r4, %r1, %r59;
	add.s32 	%r60, %r1, 1;
	setp.lt.u32 	%p5, %r60, %r46;
	selp.u32 	%r61, 1, 0, %p5;
	add.s32 	%r62, %r1, %r61;
	max.s32 	%r63, %r4, %r62;
	max.s32 	%r5, %r131, %r58;
	sub.s32 	%r6, %r63, %r4;
	add.s32 	%r64, %r6, 1;
	and.b32  	%r7, %r64, 15;
	add.s32 	%r8, %r7, -1;
	and.b32  	%r9, %r64, 7;
	add.s32 	%r10, %r9, -1;
	and.b32  	%r11, %r64, 3;
	mul.lo.s32 	%r12, %r46, %r4;
	shl.b32 	%r13, %r46, 4;
	and.b32  	%r65, %r64, -16;
	neg.s32 	%r14, %r65;
	mov.b32 	%r145, 0;
	cvt.s64.s32 	%rd42, %r46;
$L__BB0_2:
	mov.u32 	%r16, %r131;
	setp.lt.u32 	%p6, %r6, 15;
	mov.u32 	%r138, %r4;
	@%p6 bra 	$L__BB0_5;
	add.s32 	%r133, %r12, %r16;
	mov.u32 	%r132, %r14;
	mov.u32 	%r138, %r4;
$L__BB0_4:
	.pragma "nounroll";
	cvt.s64.s32 	%rd7, %r133;
	add.s64 	%rd8, %rd2, %rd7;
	ld.global.u8 	%r67, [%rd8];
	add.s32 	%r68, %r145, %r67;
	add.s64 	%rd10, %rd8, %rd42;
	ld.global.u8 	%r69, [%rd10];
	add.s32 	%r70, %r68, %r69;
	add.s64 	%rd11, %rd10, %rd42;
	ld.global.u8 	%r71, [%rd11];
	add.s32 	%r72, %r70, %r71;
	add.s64 	%rd12, %rd11, %rd42;
	ld.global.u8 	%r73, [%rd12];
	add.s32 	%r74, %r72, %r73;
	add.s64 	%rd13, %rd12, %rd42;
	ld.global.u8 	%r75, [%rd13];
	add.s32 	%r76, %r74, %r75;
	add.s64 	%rd14, %rd13, %rd42;
	ld.global.u8 	%r77, [%rd14];
	add.s32 	%r78, %r76, %r77;
	add.s64 	%rd15, %rd14, %rd42;
	ld.global.u8 	%r79, [%rd15];
	add.s32 	%r80, %r78, %r79;
	add.s64 	%rd16, %rd15, %rd42;
	ld.global.u8 	%r81, [%rd16];
	add.s32 	%r82, %r80, %r81;
	add.s64 	%rd17, %rd16, %rd42;
	ld.global.u8 	%r83, [%rd17];
	add.s32 	%r84, %r82, %r83;
	add.s64 	%rd18, %rd17, %rd42;
	ld.global.u8 	%r85, [%rd18];
	add.s32 	%r86, %r84, %r85;
	add.s64 	%rd19, %rd18, %rd42;
	ld.global.u8 	%r87, [%rd19];
	add.s32 	%r88, %r86, %r87;
	add.s64 	%rd20, %rd19, %rd42;
	ld.global.u8 	%r89, [%rd20];
	add.s32 	%r90, %r88, %r89;
	add.s64 	%rd21, %rd20, %rd42;
	ld.global.u8 	%r91, [%rd21];
	add.s32 	%r92, %r90, %r91;
	add.s64 	%rd22, %rd21, %rd42;
	ld.global.u8 	%r93, [%rd22];
	add.s32 	%r94, %r92, %r93;
	add.s64 	%rd23, %rd22, %rd42;
	ld.global.u8 	%r95, [%rd23];
	add.s32 	%r96, %r94, %r95;
	add.s64 	%rd24, %rd23, %rd42;
	ld.global.u8 	%r97, [%rd24];
	add.s32 	%r145, %r96, %r97;
	add.s32 	%r138, %r138, 16;
	add.s32 	%r133, %r133, %r13;
	add.s32 	%r132, %r132, 16;
	setp.ne.s32 	%p7, %r132, 0;
	@%p7 bra 	$L__BB0_4;
$L__BB0_5:
	setp.eq.s32 	%p8, %r7, 0;
	@%p8 bra 	$L__BB0_15;
	setp.lt.u32 	%p9, %r8, 7;
	@%p9 bra 	$L__BB0_8;
	mad.lo.s32 	%r99, %r138, %r46, %r16;
	cvt.s64.s32 	%rd25, %r99;
	add.s64 	%rd26, %rd2, %rd25;
	ld.global.u8 	%r100, [%rd26];
	add.s32 	%r101, %r145, %r100;
	add.s64 	%rd28, %rd26, %rd42;
	ld.global.u8 	%r102, [%rd28];
	add.s32 	%r103, %r101, %r102;
	add.s64 	%rd29, %rd28, %rd42;
	ld.global.u8 	%r104, [%rd29];
	add.s32 	%r105, %r103, %r104;
	add.s64 	%rd30, %rd29, %rd42;
	ld.global.u8 	%r106, [%rd30];
	add.s32 	%r107, %r105, %r106;
	add.s64 	%rd31, %rd30, %rd42;
	ld.global.u8 	%r108, [%rd31];
	add.s32 	%r109, %r107, %r108;
	add.s64 	%rd32, %rd31, %rd42;
	ld.global.u8 	%r110, [%rd32];
	add.s32 	%r111, %r109, %r110;
	add.s64 	%rd33, %rd32, %rd42;
	ld.global.u8 	%r112, [%rd33];
	add.s32 	%r113, %r111, %r112;
	add.s64 	%rd34, %rd33, %rd42;
	ld.global.u8 	%r114, [%rd34];
	add.s32 	%r145, %r113, %r114;
	add.s32 	%r138, %r138, 8;
$L__BB0_8:
	setp.eq.s32 	%p10, %r9, 0;
	@%p10 bra 	$L__BB0_15;
	setp.lt.u32 	%p11, %r10, 3;
	@%p11 bra 	$L__BB0_11;
	mad.lo.s32 	%r116, %r138, %r46, %r16;
	cvt.s64.s32 	%rd35, %r116;
	add.s64 	%rd36, %rd2, %rd35;
	ld.global.u8 	%r117, [%rd36];
	add.s32 	%r118, %r145, %r117;
	add.s64 	%rd38, %rd36, %rd42;
	ld.global.u8 	%r119, [%rd38];
	add.s32 	%r120, %r118, %r119;
	add.s64 	%rd39, %rd38, %rd42;
	ld.global.u8 	%r121, [%rd39];
	add.s32 	%r122, %r120, %r121;
	add.s64 	%rd40, %rd39, %rd42;
	ld.global.u8 	%r123, [%rd40];
	add.s32 	%r145, %r122, %r123;
	add.s32 	%r138, %r138, 4;
$L__BB0_11:
	setp.eq.s32 	%p12, %r11, 0;
	@%p12 bra 	$L__BB0_15;
	setp.eq.s32 	%p13, %r11, 1;
	mad.lo.s32 	%r124, %r138, %r46, %r16;
	cvt.s64.s32 	%rd41, %r124;
	add.s64 	%rd3, %rd2, %rd41;
	ld.global.u8 	%r125, [%rd3];
	add.s32 	%r145, %r145, %r125;
	@%p13 bra 	$L__BB0_15;
	setp.eq.s32 	%p14, %r11, 2;
	add.s64 	%rd4, %rd3, %rd42;
	ld.global.u8 	%r126, [%rd4];
	add.s32 	%r145, %r145, %r126;
	@%p14 bra 	$L__BB0_15;
	add.s64 	%rd44, %rd4, %rd42;
	ld.global.u8 	%r127, [%rd44];
	add.s32 	%r145, %r145, %r127;
$L__BB0_15:
	add.s32 	%r131, %r16, 1;
	setp.ne.s32 	%p15, %r16, %r5;
	@%p15 bra 	$L__BB0_2;
	mad.lo.s32 	%r44, %r46, %r1, %r2;
	cvt.s64.s32 	%rd45, %r44;
	add.s64 	%rd46, %rd2, %rd45;
	ld.global.u8 	%rs1, [%rd46];
	cvt.u32.u16 	%r128, %rs1;
	and.b32  	%r129, %r128, 255;
	sub.s32 	%r45, %r145, %r129;
	setp.eq.s32 	%p16, %r45, 3;
	@%p16 bra 	$L__BB0_19;
	setp.ne.s32 	%p17, %r45, 2;
	@%p17 bra 	$L__BB0_20;
	add.s64 	%rd50, %rd1, %rd45;
	st.global.u8 	[%rd50], %rs1;
	bra.uni 	$L__BB0_23;
$L__BB0_19:
	add.s64 	%rd48, %rd1, %rd45;
	mov.b16 	%rs2, 1;
	st.global.u8 	[%rd48], %rs2;
	bra.uni 	$L__BB0_23;
$L__BB0_20:
	setp.gt.s32 	%p18, %r45, 1;
	@%p18 bra 	$L__BB0_22;
	add.s64 	%rd54, %rd1, %rd45;
	mov.b16 	%rs4, 0;
	st.global.u8 	[%rd54], %rs4;
	bra.uni 	$L__BB0_23;
$L__BB0_22:
	add.s64 	%rd52, %rd1, %rd45;
	mov.b16 	%rs3, 0;
	st.global.u8 	[%rd52], %rs3;
$L__BB0_23:
	ret;

}


// ===== COMPILED SASS (sm_100) =====

	.target	sm_100

	.elftype	@"ET_EXEC"


//--------------------- .note.nv.tkinfo           --------------------------
	.section	.note.nv.tkinfo,"",@"SHT_NOTE"
	.sectionflags	@"SHF_NOTE_NV_TKINFO"
	.tkinfo
        /*0018*/ 	.word	0x00000002
        /*0030*/ 	.string	""
        /*0030*/ 	.string	"ptxas"
        /*0030*/ 	.string	"Cuda compilation tools, release 13.0, V13.0.88"
        /*0030*/ 	.string	"Build cuda_13.0.r13.0/compiler.36424714_0"
        /*0030*/ 	.string	"-arch sm_100 -m 64 "



//--------------------- .note.nv.cuinfo           --------------------------
	.section	.note.nv.cuinfo,"",@"SHT_NOTE"
	.sectionflags	@"SHF_NOTE_NV_CUINFO"
        /*0018*/ 	.short	0x0002
        /*001a*/ 	.short	0x0064
        /*001c*/ 	.short	0x0082
	.zero		2


//--------------------- .nv.info                  --------------------------
	.section	.nv.info,"",@"SHT_CUDA_INFO"
	.align	4


	//----- nvinfo : EIATTR_REGCOUNT
	.align		4
        /*0000*/ 	.byte	0x04, 0x2f
        /*0002*/ 	.short	(.L_1 - .L_0)
	.align		4
.L_0:
        /*0004*/ 	.word	index@(_Z10playKernelPhS_i)
        /*0008*/ 	.word	0x00000020


	//----- nvinfo : EIATTR_FRAME_SIZE
	.align		4
.L_1:
        /*000c*/ 	.byte	0x04, 0x11
        /*000e*/ 	.short	(.L_3 - .L_2)
	.align		4
.L_2:
        /*0010*/ 	.word	index@(_Z10playKernelPhS_i)
        /*0014*/ 	.word	0x00000000


	//----- nvinfo : EIATTR_MIN_STACK_SIZE
	.align		4
.L_3:
        /*0018*/ 	.byte	0x04, 0x12
        /*001a*/ 	.short	(.L_5 - .L_4)
	.align		4
.L_4:
        /*001c*/ 	.word	index@(_Z10playKernelPhS_i)
        /*0020*/ 	.word	0x00000000
.L_5:


//--------------------- .nv.compat                --------------------------
	.section	.nv.compat,"",@"SHT_CUDA_COMPAT_INFO"
	.align	4
        /*0000*/ 	.byte	0x02, 0x09, 0x00, 0x00, 0x02, 0x02, 0x01, 0x00, 0x02, 0x05, 0x05, 0x00, 0x03, 0x07, 0x01, 0x01
        /*0010*/ 	.byte	0x02, 0x03, 0x00, 0x00, 0x02, 0x06, 0x01, 0x00, 0x04, 0x0b, 0x08, 0x00, 0x09, 0x00, 0x00, 0x00
        /*0020*/ 	.byte	0x00, 0x00, 0x00, 0x00


//--------------------- .nv.info._Z10playKernelPhS_i --------------------------
	.section	.nv.info._Z10playKernelPhS_i,"",@"SHT_CUDA_INFO"
	.sectionflags	@""
	.align	4


	//----- nvinfo : EIATTR_CUDA_API_VERSION
	.align		4
        /*0000*/ 	.byte	0x04, 0x37
        /*0002*/ 	.short	(.L_7 - .L_6)
.L_6:
        /*0004*/ 	.word	0x00000082


	//----- nvinfo : EIATTR_KPARAM_INFO
	.align		4
.L_7:
        /*0008*/ 	.byte	0x04, 0x17
        /*000a*/ 	.short	(.L_9 - .L_8)
.L_8:
        /*000c*/ 	.word	0x00000000
        /*0010*/ 	.short	0x0002
        /*0012*/ 	.short	0x0010
        /*0014*/ 	.byte	0x00, 0xf0, 0x11, 0x00


	//----- nvinfo : EIATTR_KPARAM_INFO
	.align		4
.L_9:
        /*0018*/ 	.byte	0x04, 0x17
        /*001a*/ 	.short	(.L_11 - .L_10)
.L_10:
        /*001c*/ 	.word	0x00000000
        /*0020*/ 	.short	0x0001
        /*0022*/ 	.short	0x0008
        /*0024*/ 	.byte	0x00, 0xf5, 0x21, 0x00


	//----- nvinfo : EIATTR_KPARAM_INFO
	.align		4
.L_11:
        /*0028*/ 	.byte	0x04, 0x17
        /*002a*/ 	.short	(.L_13 - .L_12)
.L_12:
        /*002c*/ 	.word	0x00000000
        /*0030*/ 	.short	0x0000
        /*0032*/ 	.short	0x0000
        /*0034*/ 	.byte	0x00, 0xf5, 0x21, 0x00


	//----- nvinfo : EIATTR_SPARSE_MMA_MASK
	.align		4
.L_13:
        /*0038*/ 	.byte	0x03, 0x50
        /*003a*/ 	.short	0x0000


	//----- nvinfo : EIATTR_MAXREG_COUNT
	.align		4
        /*003c*/ 	.byte	0x03, 0x1b
        /*003e*/ 	.short	0x00ff


	//----- nvinfo : EIATTR_MERCURY_ISA_VERSION
	.align		4
        /*0040*/ 	.byte	0x03, 0x5f
        /*0042*/ 	.short	0x0101


	//----- nvinfo : EIATTR_VRC_CTA_INIT_COUNT
	.align		4
        /*0044*/ 	.byte	0x02, 0x4a
	.zero		1
	.zero		1


	//----- nvinfo : EIATTR_EXIT_INSTR_OFFSETS
	.align		4
        /*0048*/ 	.byte	0x04, 0x1c
        /*004a*/ 	.short	(.L_15 - .L_14)


	//   ....[0]....
.L_14:
        /*004c*/ 	.word	0x000000c0


	//   ....[1]....
        /*0050*/ 	.word	0x00000d60


	//   ....[2]....
        /*0054*/ 	.word	0x00000dc0


	//   ....[3]....
        /*0058*/ 	.word	0x00000e10


	//   ....[4]....
        /*005c*/ 	.word	0x00000e70


	//----- nvinfo : EIATTR_CRS_STACK_SIZE
	.align		4
.L_15:
        /*0060*/ 	.byte	0x04, 0x1e
        /*0062*/ 	.short	(.L_17 - .L_16)
.L_16:
        /*0064*/ 	.word	0x00000000


	//----- nvinfo : EIATTR_CBANK_PARAM_SIZE
	.align		4
.L_17:
        /*0068*/ 	.byte	0x03, 0x19
        /*006a*/ 	.short	0x0014


	//----- nvinfo : EIATTR_PARAM_CBANK
	.align		4
        /*006c*/ 	.byte	0x04, 0x0a
        /*006e*/ 	.short	(.L_19 - .L_18)
	.align		4
.L_18:
        /*0070*/ 	.word	index@(.nv.constant0._Z10playKernelPhS_i)
        /*0074*/ 	.short	0x0380
        /*0076*/ 	.short	0x0014


	//----- nvinfo : EIATTR_SW_WAR
	.align		4
.L_19:
        /*0078*/ 	.byte	0x04, 0x36
        /*007a*/ 	.short	(.L_21 - .L_20)
.L_20:
        /*007c*/ 	.word	0x00000008
.L_21:


//--------------------- .nv.callgraph             --------------------------
	.section	.nv.callgraph,"",@"SHT_CUDA_CALLGRAPH"
	.align	4
	.sectionentsize	8
	.align		4
        /*0000*/ 	.word	0x00000000
	.align		4
        /*0004*/ 	.word	0xffffffff
	.align		4
        /*0008*/ 	.word	0x00000000
	.align		4
        /*000c*/ 	.word	0xfffffffe
	.align		4
        /*0010*/ 	.word	0x00000000
	.align		4
        /*0014*/ 	.word	0xfffffffd
	.align		4
        /*0018*/ 	.word	0x00000000
	.align		4
        /*001c*/ 	.word	0xfffffffc


//--------------------- .text._Z10playKernelPhS_i --------------------------
	.section	.text._Z10playKernelPhS_i,"ax",@progbits
	.align	128
        .global         _Z10playKernelPhS_i
        .type           _Z10playKernelPhS_i,@function
        .size           _Z10playKernelPhS_i,(.L_x_13 - _Z10playKernelPhS_i)
        .other          _Z10playKernelPhS_i,@"STO_CUDA_ENTRY STV_DEFAULT"
_Z10playKernelPhS_i:
.text._Z10playKernelPhS_i:
[----:B------:R-:W-:Y:S01]  /*0000*/  LDC R1, c[0x0][0x37c] ;  /* 0x0000df00ff017b82 */ /* 0x000fe20000000800 */
[----:B------:R-:W0:Y:S07]  /*0010*/  S2R R0, SR_TID.Y ;  /* 0x0000000000007919 */ /* 0x000e2e0000002200 */
[----:B------:R-:W0:Y:S01]  /*0020*/  LDC R5, c[0x0][0x364] ;  /* 0x0000d900ff057b82 */ /* 0x000e220000000800 */
[----:B------:R-:W1:Y:S01]  /*0030*/  LDCU UR4, c[0x0][0x390] ;  /* 0x00007200ff0477ac */ /* 0x000e620008000800 */
[----:B------:R-:W2:Y:S06]  /*0040*/  S2R R3, SR_TID.X ;  /* 0x0000000000037919 */ /* 0x000eac0000002100 */
[----:B------:R-:W-:Y:S08]  /*0050*/  S2UR UR5, SR_CTAID.X ;  /* 0x00000000000579c3 */ /* 0x000ff00000002500 */
[----:B------:R-:W0:Y:S08]  /*0060*/  S2UR UR6, SR_CTAID.Y ;  /* 0x00000000000679c3 */ /* 0x000e300000002600 */
[----:B------:R-:W2:Y:S01]  /*0070*/  LDC R2, c[0x0][0x360] ;  /* 0x0000d800ff027b82 */ /* 0x000ea20000000800 */
[----:B0-----:R-:W-:-:S02]  /*0080*/  IMAD R0, R5, UR6, R0 ;  /* 0x0000000605007c24 */ /* 0x001fc4000f8e0200 */
[----:B--2---:R-:W-:-:S05]  /*0090*/  IMAD R3, R2, UR5, R3 ;  /* 0x0000000502037c24 */ /* 0x004fca000f8e0203 */
[----:B------:R-:W-:-:S04]  /*00a0*/  VIMNMX R2, PT, PT, R0, R3, !PT ;  /* 0x0000000300027248 */ /* 0x000fc80007fe0100 */
[----:B-1----:R-:W-:-:S13]  /*00b0*/  ISETP.GE.AND P0, PT, R2, UR4, PT ;  /* 0x0000000402007c0c */ /* 0x002fda000bf06270 */
[----:B------:R-:W-:Y:S05]  /*00c0*/  @P0 EXIT ;  /* 0x000000000000094d */ /* 0x000fea0003800000 */
[C---:B------:R-:W-:Y:S01]  /*00d0*/  VIADD R5, R0.reuse, 0x1 ;  /* 0x0000000100057836 */ /* 0x040fe20000000000 */
[C---:B------:R-:W-:Y:S01]  /*00e0*/  ISETP.NE.AND P0, PT, R0.reuse, RZ, PT ;  /* 0x000000ff0000720c */ /* 0x040fe20003f05270 */
[----:B------:R-:W-:Y:S01]  /*00f0*/  VIADD R2, R0, 0xffffffff ;  /* 0xffffffff00027836 */ /* 0x000fe20000000000 */
[C---:B------:R-:W-:Y:S01]  /*0100*/  ISETP.GT.AND P2, PT, R3.reuse, RZ, PT ;  /* 0x000000ff0300720c */ /* 0x040fe20003f44270 */
[----:B------:R-:W-:Y:S01]  /*0110*/  VIADD R10, R3, 0x1 ;  /* 0x00000001030a7836 */ /* 0x000fe20000000000 */
[----:B------:R-:W-:Y:S01]  /*0120*/  ISETP.GE.U32.AND P1, PT, R5, UR4, PT ;  /* 0x0000000405007c0c */ /* 0x000fe2000bf26070 */
[----:B------:R-:W-:Y:S01]  /*0130*/  VIADD R7, R3, 0xffffffff ;  /* 0xffffffff03077836 */ /* 0x000fe20000000000 */
[----:B------:R-:W-:Y:S01]  /*0140*/  BSSY.RECONVERGENT B0, `(.L_x_0) ;  /* 0x00000b2000007945 */ /* 0x000fe20003800200 */
[----:B------:R-:W-:Y:S01]  /*0150*/  IMAD.MOV.U32 R23, RZ, RZ, RZ ;  /* 0x000000ffff177224 */ /* 0x000fe200078e00ff */
[----:B------:R-:W-:Y:S01]  /*0160*/  ISETP.GE.AND P3, PT, R10, UR4, PT ;  /* 0x000000040a007c0c */ /* 0x000fe2000bf66270 */
[----:B------:R-:W0:Y:S04]  /*0170*/  LDCU.64 UR6, c[0x0][0x358] ;  /* 0x00006b00ff0677ac */ /* 0x000e280008000a00 */
[----:B------:R-:W-:Y:S01]  /*0180*/  @!P0 IMAD.MOV R2, RZ, RZ, R0 ;  /* 0x000000ffff028224 */ /* 0x000fe200078e0200 */
[----:B------:R-:W1:Y:S01]  /*0190*/  LDCU.64 UR8, c[0x0][0x380] ;  /* 0x00007000ff0877ac */ /* 0x000e620008000a00 */
[----:B------:R-:W-:-:S02]  /*01a0*/  @!P2 IMAD.MOV R7, RZ, RZ, R3 ;  /* 0x000000ffff07a224 */ /* 0x000fc400078e0203 */
[----:B------:R-:W-:Y:S01]  /*01b0*/  @P1 IMAD.MOV R5, RZ, RZ, R0 ;  /* 0x000000ffff051224 */ /* 0x000fe200078e0200 */
[----:B------:R-:W-:-:S03]  /*01c0*/  USHF.R.S32.HI UR4, URZ, 0x1f, UR4 ;  /* 0x0000001fff047899 */ /* 0x000fc60008011404 */
[----:B------:R-:W-:Y:S01]  /*01d0*/  @P3 IMAD.MOV R10, RZ, RZ, R3 ;  /* 0x000000ffff0a3224 */ /* 0x000fe200078e0203 */
[----:B------:R-:W-:-:S04]  /*01e0*/  VIMNMX R5, PT, PT, R2, R5, !PT ;  /* 0x0000000502057248 */ /* 0x000fc80007fe0100 */
[----:B------:R-:W-:Y:S01]  /*01f0*/  VIMNMX R10, PT, PT, R7, R10, !PT ;  /* 0x0000000a070a7248 */ /* 0x000fe20007fe0100 */
[----:B------:R-:W-:-:S04]  /*0200*/  IMAD.IADD R4, R5, 0x1, -R2 ;  /* 0x0000000105047824 */ /* 0x000fc800078e0a02 */
[----:B------:R-:W-:-:S05]  /*0210*/  VIADD R9, R4, 0x1 ;  /* 0x0000000104097836 */ /* 0x000fca0000000000 */
[C---:B------:R-:W-:Y:S02]  /*0220*/  LOP3.LUT R6, R9.reuse, 0x7, RZ, 0xc0, !PT ;  /* 0x0000000709067812 */ /* 0x040fe400078ec0ff */
[----:B------:R-:W-:-:S03]  /*0230*/  LOP3.LUT R5, R9, 0xf, RZ, 0xc0, !PT ;  /* 0x0000000f09057812 */ /* 0x000fc600078ec0ff */
[----:B------:R-:W-:Y:S02]  /*0240*/  VIADD R11, R6, 0xffffffff ;  /* 0xffffffff060b7836 */ /* 0x000fe40000000000 */
[----:B------:R-:W-:-:S03]  /*0250*/  VIADD R8, R5, 0xffffffff ;  /* 0xffffffff05087836 */ /* 0x000fc60000000000 */
[----:B------:R-:W-:Y:S02]  /*0260*/  ISETP.GE.U32.AND P1, PT, R11, 0x3, PT ;  /* 0x000000030b00780c */ /* 0x000fe40003f26070 */
[C---:B------:R-:W-:Y:S02]  /*0270*/  LOP3.LUT R11, R9.reuse, 0xfffffff0, RZ, 0xc0, !PT ;  /* 0xfffffff0090b7812 */ /* 0x040fe400078ec0ff */
[----:B------:R-:W-:Y:S02]  /*0280*/  ISETP.GE.U32.AND P0, PT, R8, 0x7, PT ;  /* 0x000000070800780c */ /* 0x000fe40003f06070 */
[----:B------:R-:W-:Y:S01]  /*0290*/  LOP3.LUT R9, R9, 0x3, RZ, 0xc0, !PT ;  /* 0x0000000309097812 */ /* 0x000fe200078ec0ff */
[----:B01----:R-:W-:-:S10]  /*02a0*/  IMAD.MOV R11, RZ, RZ, -R11 ;  /* 0x000000ffff0b7224 */ /* 0x003fd400078e0a0b */
.L_x_10:
[----:B------:R-:W-:Y:S01]  /*02b0*/  ISETP.GE.U32.AND P3, PT, R4, 0xf, PT ;  /* 0x0000000f0400780c */ /* 0x000fe20003f66070 */
[----:B------:R-:W-:Y:S01]  /*02c0*/  BSSY.RECONVERGENT B1, `(.L_x_1) ;  /* 0x0000045000017945 */ /* 0x000fe20003800200 */
[----:B------:R-:W-:Y:S01]  /*02d0*/  ISETP.NE.AND P2, PT, R5, RZ, PT ;  /* 0x000000ff0500720c */ /* 0x000fe20003f45270 */
[----:B------:R-:W-:-:S10]  /*02e0*/  IMAD.MOV.U32 R24, RZ, RZ, R2 ;  /* 0x000000ffff187224 */ /* 0x000fd400078e0002 */
[----:B------:R-:W-:Y:S05]  /*02f0*/  @!P3 BRA `(.L_x_2) ;  /* 0x000000040004b947 */ /* 0x000fea0003800000 */
[----:B------:R-:W0:Y:S01]  /*0300*/  LDC R19, c[0x0][0x390] ;  /* 0x0000e400ff137b82 */ /* 0x000e220000000800 */
[----:B------:R-:W-:Y:S02]  /*0310*/  IMAD.MOV.U32 R27, RZ, RZ, R11 ;  /* 0x000000ffff1b7224 */ /* 0x000fe400078e000b */
[----:B------:R-:W-:Y:S02]  /*0320*/  IMAD.MOV.U32 R24, RZ, RZ, R2 ;  /* 0x000000ffff187224 */ /* 0x000fe400078e0002 */
[----:B0-----:R-:W-:-:S07]  /*0330*/  IMAD R8, R2, R19, R7 ;  /* 0x0000001302087224 */ /* 0x001fce00078e0207 */
.L_x_3:
[----:B------:R-:W-:-:S04]  /*0340*/  IADD3 R14, P3, PT, R8, UR8, RZ ;  /* 0x00000008080e7c10 */ /* 0x000fc8000ff7e0ff */
[----:B------:R-:W-:Y:S02]  /*0350*/  LEA.HI.X.SX32 R15, R8, UR9, 0x1, P3 ;  /* 0x00000009080f7c11 */ /* 0x000fe400098f0eff */
[----:B------:R-:W-:-:S03]  /*0360*/  IADD3 R20, P3, PT, R14, R19, RZ ;  /* 0x000000130e147210 */ /* 0x000fc60007f7e0ff */
[----:B------:R0:W2:Y:S01]  /*0370*/  LDG.E.U8 R26, desc[UR6][R14.64] ;  /* 0x000000060e1a7981 */ /* 0x0000a2000c1e1100 */
[----:B------:R-:W-:Y:S02]  /*0380*/  IADD3.X R21, PT, PT, R15, UR4, RZ, P3, !PT ;  /* 0x000000040f157c10 */ /* 0x000fe40009ffe4ff */
[----:B------:R-:W-:-:S03]  /*0390*/  IADD3 R16, P3, PT, R20, R19, RZ ;  /* 0x0000001314107210 */ /* 0x000fc60007f7e0ff */
[----:B------:R-:W2:Y:S01]  /*03a0*/  LDG.E.U8 R25, desc[UR6][R20.64] ;  /* 0x0000000614197981 */ /* 0x000ea2000c1e1100 */
[----:B------:R-:W-:Y:S02]  /*03b0*/  IADD3.X R17, PT, PT, R21, UR4, RZ, P3, !PT ;  /* 0x0000000415117c10 */ /* 0x000fe40009ffe4ff */
[----:B------:R-:W-:-:S03]  /*03c0*/  IADD3 R28, P3, PT, R16, R19, RZ ;  /* 0x00000013101c7210 */ /* 0x000fc60007f7e0ff */
[----:B------:R1:W3:Y:S01]  /*03d0*/  LDG.E.U8 R18, desc[UR6][R16.64] ;  /* 0x0000000610127981 */ /* 0x0002e2000c1e1100 */
[----:B------:R-:W-:Y:S02]  /*03e0*/  IADD3.X R29, PT, PT, R17, UR4, RZ, P3, !PT ;  /* 0x00000004111d7c10 */ /* 0x000fe40009ffe4ff */
[----:B------:R-:W-:-:S04]  /*03f0*/  IADD3 R12, P3, PT, R28, R19, RZ ;  /* 0x000000131c0c7210 */ /* 0x000fc80007f7e0ff */
[----:B------:R-:W-:Y:S02]  /*0400*/  IADD3.X R13, PT, PT, R29, UR4, RZ, P3, !PT ;  /* 0x000000041d0d7c10 */ /* 0x000fe40009ffe4ff */
[----:B------:R4:W3:Y:S01]  /*0410*/  LDG.E.U8 R29, desc[UR6][R28.64] ;  /* 0x000000061c1d7981 */ /* 0x0008e2000c1e1100 */
[----:B0-----:R-:W-:-:S03]  /*0420*/  IADD3 R14, P3, PT, R12, R19, RZ ;  /* 0x000000130c0e7210 */ /* 0x001fc60007f7e0ff */
[----:B------:R-:W5:Y:S01]  /*0430*/  LDG.E.U8 R12, desc[UR6][R12.64] ;  /* 0x000000060c0c7981 */ /* 0x000f62000c1e1100 */
[----:B------:R-:W-:Y:S02]  /*0440*/  IADD3.X R15, PT, PT, R13, UR4, RZ, P3, !PT ;  /* 0x000000040d0f7c10 */ /* 0x000fe40009ffe4ff */
[----:B-1----:R-:W-:-:S03]  /*0450*/  IADD3 R16, P3, PT, R14, R19, RZ ;  /* 0x000000130e107210 */ /* 0x002fc60007f7e0ff */
[----:B------:R-:W5:Y:S01]  /*0460*/  LDG.E.U8 R14, desc[UR6][R14.64] ;  /* 0x000000060e0e7981 */ /* 0x000f62000c1e1100 */
[----:B------:R-:W-:Y:S02]  /*0470*/  IADD3.X R17, PT, PT, R15, UR4, RZ, P3, !PT ;  /* 0x000000040f117c10 */ /* 0x000fe40009ffe4ff */
[----:B------:R-:W-:-:S03]  /*0480*/  IADD3 R20, P3, PT, R16, R19, RZ ;  /* 0x0000001310147210 */ /* 0x000fc60007f7e0ff */
[----:B------:R-:W5:Y:S01]  /*0490*/  LDG.E.U8 R16, desc[UR6][R16.64] ;  /* 0x0000000610107981 */ /* 0x000f62000c1e1100 */
[----:B------:R-:W-:-:S05]  /*04a0*/  IADD3.X R21, PT, PT, R17, UR4, RZ, P3, !PT ;  /* 0x0000000411157c10 */ /* 0x000fca0009ffe4ff */
[----:B------:R0:W5:Y:S01]  /*04b0*/  LDG.E.U8 R13, desc[UR6][R20.64] ;  /* 0x00000006140d7981 */ /* 0x000162000c1e1100 */
[----:B------:R-:W-:Y:S02]  /*04c0*/  IADD3 R22, P3, PT, R20, R19, RZ ;  /* 0x0000001314167210 */ /* 0x000fe40007f7e0ff */
[----:B--2---:R-:W-:Y:S02]  /*04d0*/  IADD3 R25, PT, PT, R25, R23, R26 ;  /* 0x0000001719197210 */ /* 0x004fe40007ffe01a */
[----:B------:R-:W-:Y:S02]  /*04e0*/  IADD3.X R23, PT, PT, R21, UR4, RZ, P3, !PT ;  /* 0x0000000415177c10 */ /* 0x000fe40009ffe4ff */
[----:B----4-:R-:W-:Y:S02]  /*04f0*/  IADD3 R28, P3, PT, R22, R19, RZ ;  /* 0x00000013161c7210 */ /* 0x010fe40007f7e0ff */
[----:B---3--:R-:W-:Y:S02]  /*0500*/  IADD3 R25, PT, PT, R29, R25, R18 ;  /* 0x000000191d197210 */ /* 0x008fe40007ffe012 */
[----:B------:R-:W-:Y:S01]  /*0510*/  IADD3.X R29, PT, PT, R23, UR4, RZ, P3, !PT ;  /* 0x00000004171d7c10 */ /* 0x000fe20009ffe4ff */
[----:B------:R1:W2:Y:S01]  /*0520*/  LDG.E.U8 R18, desc[UR6][R22.64] ;  /* 0x0000000616127981 */ /* 0x0002a2000c1e1100 */
[----:B0-----:R-:W-:-:S04]  /*0530*/  IADD3 R20, P3, PT, R28, R19, RZ ;  /* 0x000000131c147210 */ /* 0x001fc80007f7e0ff */
[----:B------:R-:W-:Y:S02]  /*0540*/  IADD3.X R21, PT, PT, R29, UR4, RZ, P3, !PT ;  /* 0x000000041d157c10 */ /* 0x000fe40009ffe4ff */
[----:B-----5:R-:W-:Y:S01]  /*0550*/  IADD3 R17, PT, PT, R14, R25, R12 ;  /* 0x000000190e117210 */ /* 0x020fe20007ffe00c */
[----:B------:R-:W2:Y:S01]  /*0560*/  LDG.E.U8 R29, desc[UR6][R28.64] ;  /* 0x000000061c1d7981 */ /* 0x000ea2000c1e1100 */
[----:B-1----:R-:W-:-:S03]  /*0570*/  IADD3 R22, P3, PT, R20, R19, RZ ;  /* 0x0000001314167210 */ /* 0x002fc60007f7e0ff */
[----:B------:R-:W3:Y:S01]  /*0580*/  LDG.E.U8 R25, desc[UR6][R20.64] ;  /* 0x0000000614197981 */ /* 0x000ee2000c1e1100 */
[----:B------:R-:W-:Y:S02]  /*0590*/  IADD3.X R23, PT, PT, R21, UR4, RZ, P3, !PT ;  /* 0x0000000415177c10 */ /* 0x000fe40009ffe4ff */
[----:B------:R-:W-:-:S03]  /*05a0*/  IADD3 R14, P3, PT, R22, R19, RZ ;  /* 0x00000013160e7210 */ /* 0x000fc60007f7e0ff */
[----:B------:R0:W3:Y:S01]  /*05b0*/  LDG.E.U8 R26, desc[UR6][R22.64] ;  /* 0x00000006161a7981 */ /* 0x0000e2000c1e1100 */
[----:B------:R-:W-:Y:S02]  /*05c0*/  IADD3.X R15, PT, PT, R23, UR4, RZ, P3, !PT ;  /* 0x00000004170f7c10 */ /* 0x000fe40009ffe4ff */
[----:B------:R-:W-:-:S03]  /*05d0*/  IADD3 R12, P3, PT, R14, R19, RZ ;  /* 0x000000130e0c7210 */ /* 0x000fc60007f7e0ff */
[----:B------:R-:W4:Y:S01]  /*05e0*/  LDG.E.U8 R14, desc[UR6][R14.64] ;  /* 0x000000060e0e7981 */ /* 0x000f22000c1e1100 */
[----:B0-----:R-:W-:Y:S02]  /*05f0*/  IADD3 R22, PT, PT, R13, R17, R16 ;  /* 0x000000110d167210 */ /* 0x001fe40007ffe010 */
[----:B------:R-:W-:Y:S02]  /*0600*/  IADD3.X R13, PT, PT, R15, UR4, RZ, P3, !PT ;  /* 0x000000040f0d7c10 */ /* 0x000fe40009ffe4ff */
[----:B------:R-:W-:-:S03]  /*0610*/  IADD3 R16, P3, PT, R12, R19, RZ ;  /* 0x000000130c107210 */ /* 0x000fc60007f7e0ff */
[----:B------:R-:W4:Y:S01]  /*0620*/  LDG.E.U8 R12, desc[UR6][R12.64] ;  /* 0x000000060c0c7981 */ /* 0x000f22000c1e1100 */
[----:B------:R-:W-:Y:S02]  /*0630*/  IADD3.X R17, PT, PT, R13, UR4, RZ, P3, !PT ;  /* 0x000000040d117c10 */ /* 0x000fe40009ffe4ff */
[----:B------:R-:W-:-:S04]  /*0640*/  IADD3 R20, P3, PT, R16, R19, RZ ;  /* 0x0000001310147210 */ /* 0x000fc80007f7e0ff */
[----:B------:R-:W-:Y:S02]  /*0650*/  IADD3.X R21, PT, PT, R17, UR4, RZ, P3, !PT ;  /* 0x0000000411157c10 */ /* 0x000fe40009ffe4ff */
[----:B------:R-:W5:Y:S04]  /*0660*/  LDG.E.U8 R17, desc[UR6][R16.64] ;  /* 0x0000000610117981 */ /* 0x000f68000c1e1100 */
[----:B------:R-:W5:Y:S01]  /*0670*/  LDG.E.U8 R20, desc[UR6][R20.64] ;  /* 0x0000000614147981 */ /* 0x000f62000c1e1100 */
[----:B------:R-:W-:-:S05]  /*0680*/  VIADD R27, R27, 0x10 ;  /* 0x000000101b1b7836 */ /* 0x000fca0000000000 */
[----:B------:R-:W-:Y:S01]  /*0690*/  ISETP.NE.AND P3, PT, R27, RZ, PT ;  /* 0x000000ff1b00720c */ /* 0x000fe20003f65270 */
[----:B------:R-:W-:Y:S02]  /*06a0*/  VIADD R24, R24, 0x10 ;  /* 0x0000001018187836 */ /* 0x000fe40000000000 */
[----:B------:R-:W-:Y:S01]  /*06b0*/  IMAD R8, R19, 0x10, R8 ;  /* 0x0000001013087824 */ /* 0x000fe200078e0208 */
[----:B--2---:R-:W-:-:S04]  /*06c0*/  IADD3 R18, PT, PT, R29, R22, R18 ;  /* 0x000000161d127210 */ /* 0x004fc80007ffe012 */
[----:B---3--:R-:W-:-:S04]  /*06d0*/  IADD3 R25, PT, PT, R26, R18, R25 ;  /* 0x000000121a197210 */ /* 0x008fc80007ffe019 */
[----:B----4-:R-:W-:-:S04]  /*06e0*/  IADD3 R14, PT, PT, R12, R25, R14 ;  /* 0x000000190c0e7210 */ /* 0x010fc80007ffe00e */
[----:B-----5:R-:W-:Y:S01]  /*06f0*/  IADD3 R23, PT, PT, R20, R14, R17 ;  /* 0x0000000e14177210 */ /* 0x020fe20007ffe011 */
[----:B------:R-:W-:Y:S06]  /*0700*/  @P3 BRA `(.L_x_3) ;  /* 0xfffffffc000c3947 */ /* 0x000fec000383ffff */
.L_x_2:
[----:B------:R-:W-:Y:S05]  /*0710*/  BSYNC.RECONVERGENT B1 ;  /* 0x0000000000017941 */ /* 0x000fea0003800200 */
.L_x_1:
[----:B------:R-:W-:Y:S04]  /*0720*/  BSSY.RECONVERGENT B1, `(.L_x_4) ;  /* 0x0000050000017945 */ /* 0x000fe80003800200 */
[----:B------:R-:W-:Y:S05]  /*0730*/  @!P2 BRA `(.L_x_5) ;  /* 0x000000040038a947 */ /* 0x000fea0003800000 */
[----:B------:R-:W-:Y:S01]  /*0740*/  BSSY.RECONVERGENT B2, `(.L_x_6) ;  /* 0x0000023000027945 */ /* 0x000fe20003800200 */
[----:B------:R-:W-:-:S03]  /*0750*/  ISETP.NE.AND P2, PT, R6, RZ, PT ;  /* 0x000000ff0600720c */ /* 0x000fc60003f45270 */
[----:B------:R-:W-:Y:S10]  /*0760*/  @!P0 BRA `(.L_x_7) ;  /* 0x0000000000808947 */ /* 0x000ff40003800000 */
[----:B------:R-:W0:Y:S01]  /*0770*/  LDCU UR5, c[0x0][0x390] ;  /* 0x00007200ff0577ac */ /* 0x000e220008000800 */
[----:B------:R-:W1:Y:S01]  /*0780*/  LDCU.64 UR10, c[0x0][0x380] ;  /* 0x00007000ff0a77ac */ /* 0x000e620008000a00 */
[----:B0-----:R-:W-:-:S05]  /*0790*/  IMAD R8, R24, UR5, R7 ;  /* 0x0000000518087c24 */ /* 0x001fca000f8e0207 */
[----:B-1----:R-:W-:-:S04]  /*07a0*/  IADD3 R26, P3, PT, R8, UR10, RZ ;  /* 0x0000000a081a7c10 */ /* 0x002fc8000ff7e0ff */
[----:B------:R-:W-:Y:S02]  /*07b0*/  LEA.HI.X.SX32 R27, R8, UR11, 0x1, P3 ;  /* 0x0000000b081b7c11 */ /* 0x000fe400098f0eff */
[----:B------:R-:W-:-:S03]  /*07c0*/  IADD3 R20, P3, PT, R26, UR5, RZ ;  /* 0x000000051a147c10 */ /* 0x000fc6000ff7e0ff */
[----:B------:R-:W2:Y:S01]  /*07d0*/  LDG.E.U8 R26, desc[UR6][R26.64] ;  /* 0x000000061a1a7981 */ /* 0x000ea2000c1e1100 */
[----:B------:R-:W-:Y:S02]  /*07e0*/  IADD3.X R21, PT, PT, R27, UR4, RZ, P3, !PT ;  /* 0x000000041b157c10 */ /* 0x000fe40009ffe4ff */
[----:B------:R-:W-:-:S03]  /*07f0*/  IADD3 R18, P3, PT, R20, UR5, RZ ;  /* 0x0000000514127c10 */ /* 0x000fc6000ff7e0ff */
[----:B------:R-:W2:Y:S01]  /*0800*/  LDG.E.U8 R20, desc[UR6][R20.64] ;  /* 0x0000000614147981 */ /* 0x000ea2000c1e1100 */
[----:B------:R-:W-:Y:S02]  /*0810*/  IADD3.X R19, PT, PT, R21, UR4, RZ, P3, !PT ;  /* 0x0000000415137c10 */ /* 0x000fe40009ffe4ff */
[----:B------:R-:W-:-:S03]  /*0820*/  IADD3 R16, P3, PT, R18, UR5, RZ ;  /* 0x0000000512107c10 */ /* 0x000fc6000ff7e0ff */
[----:B------:R0:W3:Y:S01]  /*0830*/  LDG.E.U8 R8, desc[UR6][R18.64] ;  /* 0x0000000612087981 */ /* 0x0000e2000c1e1100 */
[----:B------:R-:W-:Y:S02]  /*0840*/  IADD3.X R17, PT, PT, R19, UR4, RZ, P3, !PT ;  /* 0x0000000413117c10 */ /* 0x000fe40009ffe4ff */
[----:B------:R-:W-:-:S03]  /*0850*/  IADD3 R12, P3, PT, R16, UR5, RZ ;  /* 0x00000005100c7c10 */ /* 0x000fc6000ff7e0ff */
[----:B------:R-:W3:Y:S01]  /*0860*/  LDG.E.U8 R16, desc[UR6][R16.64] ;  /* 0x0000000610107981 */ /* 0x000ee2000c1e1100 */
[----:B------:R-:W-:Y:S02]  /*0870*/  IADD3.X R13, PT, PT, R17, UR4, RZ, P3, !PT ;  /* 0x00000004110d7c10 */ /* 0x000fe40009ffe4ff */
[----:B------:R-:W-:-:S04]  /*0880*/  IADD3 R14, P3, PT, R12, UR5, RZ ;  /* 0x000000050c0e7c10 */ /* 0x000fc8000ff7e0ff */
[----:B------:R-:W-:Y:S02]  /*0890*/  IADD3.X R15, PT, PT, R13, UR4, RZ, P3, !PT ;  /* 0x000000040d0f7c10 */ /* 0x000fe40009ffe4ff */
[----:B------:R-:W-:Y:S01]  /*08a0*/  IADD3 R28, P3, PT, R14, UR5, RZ ;  /* 0x000000050e1c7c10 */ /* 0x000fe2000ff7e0ff */
[----:B------:R-:W4:Y:S03]  /*08b0*/  LDG.E.U8 R13, desc[UR6][R12.64] ;  /* 0x000000060c0d7981 */ /* 0x000f26000c1e1100 */
[----:B------:R-:W-:Y:S01]  /*08c0*/  IADD3.X R29, PT, PT, R15, UR4, RZ, P3, !PT ;  /* 0x000000040f1d7c10 */ /* 0x000fe20009ffe4ff */
[----:B------:R-:W4:Y:S01]  /*08d0*/  LDG.E.U8 R14, desc[UR6][R14.64] ;  /* 0x000000060e0e7981 */ /* 0x000f22000c1e1100 */
[----:B0-----:R-:W-:-:S04]  /*08e0*/  IADD3 R18, P3, PT, R28, UR5, RZ ;  /* 0x000000051c127c10 */ /* 0x001fc8000ff7e0ff */
[----:B------:R-:W-:Y:S02]  /*08f0*/  IADD3.X R19, PT, PT, R29, UR4, RZ, P3, !PT ;  /* 0x000000041d137c10 */ /* 0x000fe40009ffe4ff */
[----:B------:R-:W5:Y:S04]  /*0900*/  LDG.E.U8 R29, desc[UR6][R28.64] ;  /* 0x000000061c1d7981 */ /* 0x000f68000c1e1100 */
[----:B------:R-:W5:Y:S01]  /*0910*/  LDG.E.U8 R21, desc[UR6][R18.64] ;  /* 0x0000000612157981 */ /* 0x000f62000c1e1100 */
[----:B------:R-:W-:Y:S01]  /*0920*/  VIADD R24, R24, 0x8 ;  /* 0x0000000818187836 */ /* 0x000fe20000000000 */
[----:B--2---:R-:W-:-:S04]  /*0930*/  IADD3 R23, PT, PT, R20, R23, R26 ;  /* 0x0000001714177210 */ /* 0x004fc80007ffe01a */
[----:B---3--:R-:W-:-:S04]  /*0940*/  IADD3 R8, PT, PT, R16, R23, R8 ;  /* 0x0000001710087210 */ /* 0x008fc80007ffe008 */
[----:B----4-:R-:W-:-:S04]  /*0950*/  IADD3 R8, PT, PT, R14, R8, R13 ;  /* 0x000000080e087210 */ /* 0x010fc80007ffe00d */
[----:B-----5:R-:W-:-:S07]  /*0960*/  IADD3 R23, PT, PT, R21, R8, R29 ;  /* 0x0000000815177210 */ /* 0x020fce0007ffe01d */
.L_x_7:
[----:B------:R-:W-:Y:S05]  /*0970*/  BSYNC.RECONVERGENT B2 ;  /* 0x0000000000027941 */ /* 0x000fea0003800200 */
.L_x_6:
        /* <DEDUP_REMOVED lines=16> */
[----:B------:R-:W3:Y:S01]  /*0a80*/  LDG.E.U8 R12, desc[UR6][R12.64] ;  /* 0x000000060c0c7981 */ /* 0x000ee2000c1e1100 */
[----:B------:R-:W-:-:S05]  /*0a90*/  IADD3.X R15, PT, PT, R13, UR4, RZ, P3, !PT ;  /* 0x000000040d0f7c10 */ /* 0x000fca0009ffe4ff */
[----:B------:R-:W3:Y:S01]  /*0aa0*/  LDG.E.U8 R14, desc[UR6][R14.64] ;  /* 0x000000060e0e7981 */ /* 0x000ee2000c1e1100 */
[----:B------:R-:W-:Y:S01]  /*0ab0*/  VIADD R24, R24, 0x4 ;  /* 0x0000000418187836 */ /* 0x000fe20000000000 */
[----:B--2---:R-:W-:-:S04]  /*0ac0*/  IADD3 R23, PT, PT, R16, R23, R18 ;  /* 0x0000001710177210 */ /* 0x004fc80007ffe012 */
[----:B---3--:R-:W-:-:S07]  /*0ad0*/  IADD3 R23, PT, PT, R14, R23, R12 ;  /* 0x000000170e177210 */ /* 0x008fce0007ffe00c */
.L_x_9:
[----:B------:R-:W-:Y:S05]  /*0ae0*/  BSYNC.RECONVERGENT B2 ;  /* 0x0000000000027941 */ /* 0x000fea0003800200 */
.L_x_8:
[----:B------:R-:W-:Y:S05]  /*0af0*/  @!P2 BRA `(.L_x_5) ;  /* 0x000000000048a947 */ /* 0x000fea0003800000 */
[----:B------:R-:W0:Y:S01]  /*0b00*/  LDC R15, c[0x0][0x390] ;  /* 0x0000e400ff0f7b82 */ /* 0x000e220000000800 */
[----:B------:R-:W1:Y:S01]  /*0b10*/  LDCU.64 UR10, c[0x0][0x380] ;  /* 0x00007000ff0a77ac */ /* 0x000e620008000a00 */
[----:B0-----:R-:W-:-:S05]  /*0b20*/  IMAD R8, R24, R15, R7 ;  /* 0x0000000f18087224 */ /* 0x001fca00078e0207 */
[----:B-1----:R-:W-:-:S04]  /*0b30*/  IADD3 R12, P2, PT, R8, UR10, RZ ;  /* 0x0000000a080c7c10 */ /* 0x002fc8000ff5e0ff */
[----:B------:R-:W-:-:S05]  /*0b40*/  LEA.HI.X.SX32 R13, R8, UR11, 0x1, P2 ;  /* 0x0000000b080d7c11 */ /* 0x000fca00090f0eff */
[----:B------:R-:W2:Y:S01]  /*0b50*/  LDG.E.U8 R8, desc[UR6][R12.64] ;  /* 0x000000060c087981 */ /* 0x000ea2000c1e1100 */
[----:B------:R-:W-:Y:S01]  /*0b60*/  ISETP.NE.AND P2, PT, R9, 0x1, PT ;  /* 0x000000010900780c */ /* 0x000fe20003f45270 */
[----:B--2---:R-:W-:-:S12]  /*0b70*/  IMAD.IADD R23, R23, 0x1, R8 ;  /* 0x0000000117177824 */ /* 0x004fd800078e0208 */
[----:B------:R-:W-:Y:S05]  /*0b80*/  @!P2 BRA `(.L_x_5) ;  /* 0x000000000024a947 */ /* 0x000fea0003800000 */
[----:B------:R-:W-:Y:S02]  /*0b90*/  ISETP.NE.AND P2, PT, R9, 0x2, PT ;  /* 0x000000020900780c */ /* 0x000fe40003f45270 */
[----:B------:R-:W-:-:S04]  /*0ba0*/  IADD3 R12, P3, PT, R12, R15, RZ ;  /* 0x0000000f0c0c7210 */ /* 0x000fc80007f7e0ff */
[----:B------:R-:W-:-:S07]  /*0bb0*/  IADD3.X R13, PT, PT, R13, UR4, RZ, P3, !PT ;  /* 0x000000040d0d7c10 */ /* 0x000fce0009ffe4ff */
[----:B------:R-:W-:Y:S02]  /*0bc0*/  @P2 IADD3 R14, P3, PT, R12, R15, RZ ;  /* 0x0000000f0c0e2210 */ /* 0x000fe40007f7e0ff */
[----:B------:R-:W2:Y:S02]  /*0bd0*/  LDG.E.U8 R12, desc[UR6][R12.64] ;  /* 0x000000060c0c7981 */ /* 0x000ea4000c1e1100 */
[----:B------:R-:W-:-:S05]  /*0be0*/  @P2 IADD3.X R15, PT, PT, R13, UR4, RZ, P3, !PT ;  /* 0x000000040d0f2c10 */ /* 0x000fca0009ffe4ff */
[----:B------:R-:W3:Y:S01]  /*0bf0*/  @P2 LDG.E.U8 R14, desc[UR6][R14.64] ;  /* 0x000000060e0e2981 */ /* 0x000ee2000c1e1100 */
[----:B--2---:R-:W-:-:S04]  /*0c00*/  IMAD.IADD R23, R23, 0x1, R12 ;  /* 0x0000000117177824 */ /* 0x004fc800078e020c */
[----:B---3--:R-:W-:-:S07]  /*0c10*/  @P2 IMAD.IADD R23, R23, 0x1, R14 ;  /* 0x0000000117172824 */ /* 0x008fce00078e020e */
.L_x_5:
[----:B------:R-:W-:Y:S05]  /*0c20*/  BSYNC.RECONVERGENT B1 ;  /* 0x0000000000017941 */ /* 0x000fea0003800200 */
.L_x_4:
[C---:B------:R-:W-:Y:S01]  /*0c30*/  ISETP.NE.AND P2, PT, R7.reuse, R10, PT ;  /* 0x0000000a0700720c */ /* 0x040fe20003f45270 */
[----:B------:R-:W-:-:S12]  /*0c40*/  VIADD R7, R7, 0x1 ;  /* 0x0000000107077836 */ /* 0x000fd80000000000 */
[----:B------:R-:W-:Y:S05]  /*0c50*/  @P2 BRA `(.L_x_10) ;  /* 0xfffffff400942947 */ /* 0x000fea000383ffff */
[----:B------:R-:W-:Y:S05]  /*0c60*/  BSYNC.RECONVERGENT B0 ;  /* 0x0000000000007941 */ /* 0x000fea0003800200 */
.L_x_0:
[----:B------:R-:W0:Y:S01]  /*0c70*/  LDCU UR4, c[0x0][0x390] ;  /* 0x00007200ff0477ac */ /* 0x000e220008000800 */
[----:B------:R-:W1:Y:S01]  /*0c80*/  LDCU.64 UR8, c[0x0][0x380] ;  /* 0x00007000ff0877ac */ /* 0x000e620008000a00 */
[----:B0-----:R-:W-:-:S05]  /*0c90*/  IMAD R5, R0, UR4, R3 ;  /* 0x0000000400057c24 */ /* 0x001fca000f8e0203 */
[----:B------:R-:W-:Y:S02]  /*0ca0*/  SHF.R.S32.HI R4, RZ, 0x1f, R5 ;  /* 0x0000001fff047819 */ /* 0x000fe40000011405 */
[----:B-1----:R-:W-:-:S04]  /*0cb0*/  IADD3 R2, P0, PT, R5, UR8, RZ ;  /* 0x0000000805027c10 */ /* 0x002fc8000ff1e0ff */
[----:B------:R-:W-:-:S05]  /*0cc0*/  IADD3.X R3, PT, PT, R4, UR9, RZ, P0, !PT ;  /* 0x0000000904037c10 */ /* 0x000fca00087fe4ff */
[----:B------:R-:W2:Y:S02]  /*0cd0*/  LDG.E.U8 R0, desc[UR6][R2.64] ;  /* 0x0000000602007981 */ /* 0x000ea4000c1e1100 */
[----:B--2---:R-:W-:-:S05]  /*0ce0*/  IMAD.IADD R23, R23, 0x1, -R0 ;  /* 0x0000000117177824 */ /* 0x004fca00078e0a00 */
[----:B------:R-:W-:-:S13]  /*0cf0*/  ISETP.NE.AND P0, PT, R23, 0x3, PT ;  /* 0x000000031700780c */ /* 0x000fda0003f05270 */
[----:B------:R-:W-:Y:S05]  /*0d00*/  @!P0 BRA `(.L_x_11) ;  /* 0x0000000000448947 */ /* 0x000fea0003800000 */
[----:B------:R-:W-:-:S13]  /*0d10*/  ISETP.NE.AND P0, PT, R23, 0x2, PT ;  /* 0x000000021700780c */ /* 0x000fda0003f05270 */
[----:B------:R-:W0:Y:S02]  /*0d20*/  @!P0 LDC.64 R2, c[0x0][0x388] ;  /* 0x0000e200ff028b82 */ /* 0x000e240000000a00 */
[----:B0-----:R-:W-:-:S05]  /*0d30*/  @!P0 IADD3 R2, P1, PT, R5, R2, RZ ;  /* 0x0000000205028210 */ /* 0x001fca0007f3e0ff */
[----:B------:R-:W-:-:S05]  /*0d40*/  @!P0 IMAD.X R3, R4, 0x1, R3, P1 ;  /* 0x0000000104038824 */ /* 0x000fca00008e0603 */
[----:B------:R0:W-:Y:S01]  /*0d50*/  @!P0 STG.E.U8 desc[UR6][R2.64], R0 ;  /* 0x0000000002008986 */ /* 0x0001e2000c101106 */
[----:B------:R-:W-:Y:S05]  /*0d60*/  @!P0 EXIT ;  /* 0x000000000000894d */ /* 0x000fea0003800000 */
[----:B------:R-:W-:-:S13]  /*0d70*/  ISETP.GT.AND P0, PT, R23, 0x1, PT ;  /* 0x000000011700780c */ /* 0x000fda0003f04270 */
[----:B0-----:R-:W0:Y:S02]  /*0d80*/  @!P0 LDC.64 R2, c[0x0][0x388] ;  /* 0x0000e200ff028b82 */ /* 0x001e240000000a00 */
[----:B0-----:R-:W-:-:S05]  /*0d90*/  @!P0 IADD3 R2, P1, PT, R5, R2, RZ ;  /* 0x0000000205028210 */ /* 0x001fca0007f3e0ff */
[----:B------:R-:W-:-:S05]  /*0da0*/  @!P0 IMAD.X R3, R4, 0x1, R3, P1 ;  /* 0x0000000104038824 */ /* 0x000fca00008e0603 */
[----:B------:R0:W-:Y:S01]  /*0db0*/  @!P0 STG.E.U8 desc[UR6][R2.64], RZ ;  /* 0x000000ff02008986 */ /* 0x0001e2000c101106 */
[----:B------:R-:W-:Y:S05]  /*0dc0*/  @!P0 EXIT ;  /* 0x000000000000894d */ /* 0x000fea0003800000 */
[----:B------:R-:W0:Y:S02]  /*0dd0*/  LDCU.64 UR4, c[0x0][0x388] ;  /* 0x00007100ff0477ac */ /* 0x000e240008000a00 */
[----:B0-----:R-:W-:-:S04]  /*0de0*/  IADD3 R2, P0, PT, R5, UR4, RZ ;  /* 0x0000000405027c10 */ /* 0x001fc8000ff1e0ff */
[----:B------:R-:W-:-:S05]  /*0df0*/  IADD3.X R3, PT, PT, R4, UR5, RZ, P0, !PT ;  /* 0x0000000504037c10 */ /* 0x000fca00087fe4ff */
[----:B------:R-:W-:Y:S01]  /*0e00*/  STG.E.U8 desc[UR6][R2.64], RZ ;  /* 0x000000ff02007986 */ /* 0x000fe2000c101106 */
[----:B------:R-:W-:Y:S05]  /*0e10*/  EXIT ;  /* 0x000000000000794d */ /* 0x000fea0003800000 */
.L_x_11:
[----:B------:R-:W0:Y:S01]  /*0e20*/  LDCU.64 UR4, c[0x0][0x388] ;  /* 0x00007100ff0477ac */ /* 0x000e220008000a00 */
[----:B------:R-:W-:Y:S01]  /*0e30*/  IMAD.MOV.U32 R0, RZ, RZ, 0x1 ;  /* 0x00000001ff007424 */ /* 0x000fe200078e00ff */
[----:B0-----:R-:W-:-:S04]  /*0e40*/  IADD3 R2, P0, PT, R5, UR4, RZ ;  /* 0x0000000405027c10 */ /* 0x001fc8000ff1e0ff */
[----:B------:R-:W-:-:S05]  /*0e50*/  IADD3.X R3, PT, PT, R4, UR5, RZ, P0, !PT ;  /* 0x0000000504037c10 */ /* 0x000fca00087fe4ff */
[----:B------:R-:W-:Y:S01]  /*0e60*/  STG.E.U8 desc[UR6][R2.64], R0 ;  /* 0x0000000002007986 */ /* 0x000fe2000c101106 */
[----:B------:R-:W-:Y:S05]  /*0e70*/  EXIT ;  /* 0x000000000000794d */ /* 0x000fea0003800000 */
.L_x_12:
[----:B------:R-:W-:-:S00]  /*0e80*/  BRA `(.L_x_12) ;  /* 0xfffffffc00fc7947 */ /* 0x000fc0000383ffff */
[----:B------:R-:W-:-:S00]  /*0e90*/  NOP ;  /* 0x0000000000007918 */ /* 0x000fc00000000000 */
        /* <DEDUP_REMOVED lines=14> */
.L_x_13:


//--------------------- .nv.shared.reserved.0     --------------------------
	.section	.nv.shared.reserved.0,"aw",@nobits
	.weak		__nv_reservedSMEM_offset_0_alias
	.size		__nv_reservedSMEM_offset_0_alias, 0, 64
	.other		__nv_reservedSMEM_offset_0_alias,@"STO_CUDA_RESERVED_SHARED STV_DEFAULT"
__nv_reservedSMEM_offset_0_alias:
	.zero		0
	.zero		64


//--------------------- .nv.constant0._Z10playKernelPhS_i --------------------------
	.section	.nv.constant0._Z10playKernelPhS_i,"a",@progbits
	.sectionflags	@""
	.align	4
.nv.constant0._Z10playKernelPhS_i:
	.zero		916


//--------------------- SYMBOLS --------------------------

	.type		.nv.reservedSmem.offset0,@object
	.size		.nv.reservedSmem.offset0,0x4
